//
// Generated by NVIDIA NVVM Compiler
//
// Compiler Build ID: CL-36424714
// Cuda compilation tools, release 13.0, V13.0.88
// Based on NVVM 20.0.0
//

.version 9.0
.target sm_100
.address_size 64

	// .globl	_Z11definitionsPiPjPy

.visible .entry _Z11definitionsPiPjPy(
	.param .u64 .ptr .align 1 _Z11definitionsPiPjPy_param_0,
	.param .u64 .ptr .align 1 _Z11definitionsPiPjPy_param_1,
	.param .u64 .ptr .align 1 _Z11definitionsPiPjPy_param_2
)
{
	.reg .b32 	%r<3>;
	.reg .b64 	%rd<8>;

	ld.param.u64 	%rd1, [_Z11definitionsPiPjPy_param_0];
	ld.param.u64 	%rd2, [_Z11definitionsPiPjPy_param_1];
	ld.param.u64 	%rd3, [_Z11definitionsPiPjPy_param_2];
	cvta.to.global.u64 	%rd4, %rd3;
	cvta.to.global.u64 	%rd5, %rd2;
	cvta.to.global.u64 	%rd6, %rd1;
	atom.relaxed.global.cas.b32 	%r1, [%rd6], 2, 11;
	atom.relaxed.global.cas.b32 	%r2, [%rd5], 5, 1;
	atom.relaxed.global.cas.b64 	%rd7, [%rd4], 7, 3;
	ret;

}


// ===== COMPILED SASS (sm_100) =====

	.target	sm_100

	.elftype	@"ET_EXEC"


//--------------------- .note.nv.tkinfo           --------------------------
	.section	.note.nv.tkinfo,"",@"SHT_NOTE"
	.sectionflags	@"SHF_NOTE_NV_TKINFO"
	.tkinfo
        /*0018*/ 	.word	0x00000002
        /*0030*/ 	.string	""
        /*0030*/ 	.string	"ptxas"
        /*0030*/ 	.string	"Cuda compilation tools, release 13.0, V13.0.88"
        /*0030*/ 	.string	"Build cuda_13.0.r13.0/compiler.36424714_0"
        /*0030*/ 	.string	"-arch sm_100 -m 64 "



//--------------------- .note.nv.cuinfo           --------------------------
	.section	.note.nv.cuinfo,"",@"SHT_NOTE"
	.sectionflags	@"SHF_NOTE_NV_CUINFO"
        /*0018*/ 	.short	0x0002
        /*001a*/ 	.short	0x0064
        /*001c*/ 	.short	0x0082
	.zero		2


//--------------------- .nv.info                  --------------------------
	.section	.nv.info,"",@"SHT_CUDA_INFO"
	.align	4


	//----- nvinfo : EIATTR_REGCOUNT
	.align		4
        /*0000*/ 	.byte	0x04, 0x2f
        /*0002*/ 	.short	(.L_1 - .L_0)
	.align		4
.L_0:
        /*0004*/ 	.word	index@(_Z11definitionsPiPjPy)
        /*0008*/ 	.word	0x00000012


	//----- nvinfo : EIATTR_FRAME_SIZE
	.align		4
.L_1:
        /*000c*/ 	.byte	0x04, 0x11
        /*000e*/ 	.short	(.L_3 - .L_2)
	.align		4
.L_2:
        /*0010*/ 	.word	index@(_Z11definitionsPiPjPy)
        /*0014*/ 	.word	0x00000000


	//----- nvinfo : EIATTR_MIN_STACK_SIZE
	.align		4
.L_3:
        /*0018*/ 	.byte	0x04, 0x12
        /*001a*/ 	.short	(.L_5 - .L_4)
	.align		4
.L_4:
        /*001c*/ 	.word	index@(_Z11definitionsPiPjPy)
        /*0020*/ 	.word	0x00000000
.L_5:


//--------------------- .nv.compat                --------------------------
	.section	.nv.compat,"",@"SHT_CUDA_COMPAT_INFO"
	.align	4
        /*0000*/ 	.byte	0x02, 0x09, 0x00, 0x00, 0x02, 0x02, 0x01, 0x00, 0x02, 0x05, 0x05, 0x00, 0x03, 0x07, 0x01, 0x01
        /*0010*/ 	.byte	0x02, 0x03, 0x00, 0x00, 0x02, 0x06, 0x01, 0x00, 0x04, 0x0b, 0x08, 0x00, 0x09, 0x00, 0x00, 0x00
        /*0020*/ 	.byte	0x00, 0x00, 0x00, 0x00


//--------------------- .nv.info._Z11definitionsPiPjPy --------------------------
	.section	.nv.info._Z11definitionsPiPjPy,"",@"SHT_CUDA_INFO"
	.sectionflags	@""
	.align	4


	//----- nvinfo : EIATTR_CUDA_API_VERSION
	.align		4
        /*0000*/ 	.byte	0x04, 0x37
        /*0002*/ 	.short	(.L_7 - .L_6)
.L_6:
        /*0004*/ 	.word	0x00000082


	//----- nvinfo : EIATTR_KPARAM_INFO
	.align		4
.L_7:
        /*0008*/ 	.byte	0x04, 0x17
        /*000a*/ 	.short	(.L_9 - .L_8)
.L_8:
        /*000c*/ 	.word	0x00000000
        /*0010*/ 	.short	0x0002
        /*0012*/ 	.short	0x0010
        /*0014*/ 	.byte	0x00, 0xf5, 0x21, 0x00


	//----- nvinfo : EIATTR_KPARAM_INFO
	.align		4
.L_9:
        /*0018*/ 	.byte	0x04, 0x17
        /*001a*/ 	.short	(.L_11 - .L_10)
.L_10:
        /*001c*/ 	.word	0x00000000
        /*0020*/ 	.short	0x0001
        /*0022*/ 	.short	0x0008
        /*0024*/ 	.byte	0x00, 0xf5, 0x21, 0x00


	//----- nvinfo : EIATTR_KPARAM_INFO
	.align		4
.L_11:
        /*0028*/ 	.byte	0x04, 0x17
        /*002a*/ 	.short	(.L_13 - .L_12)
.L_12:
        /*002c*/ 	.word	0x00000000
        /*0030*/ 	.short	0x0000
        /*0032*/ 	.short	0x0000
        /*0034*/ 	.byte	0x00, 0xf5, 0x21, 0x00


	//----- nvinfo : EIATTR_SPARSE_MMA_MASK
	.align		4
.L_13:
        /*0038*/ 	.byte	0x03, 0x50
        /*003a*/ 	.short	0x0000


	//----- nvinfo : EIATTR_MAXREG_COUNT
	.align		4
        /*003c*/ 	.byte	0x03, 0x1b
        /*003e*/ 	.short	0x00ff


	//----- nvinfo : EIATTR_MERCURY_ISA_VERSION
	.align		4
        /*0040*/ 	.byte	0x03, 0x5f
        /*0042*/ 	.short	0x0101


	//----- nvinfo : EIATTR_VRC_CTA_INIT_COUNT
	.align		4
        /*0044*/ 	.byte	0x02, 0x4a
	.zero		1
	.zero		1


	//----- nvinfo : EIATTR_EXIT_INSTR_OFFSETS
	.align		4
        /*0048*/ 	.byte	0x04, 0x1c
        /*004a*/ 	.short	(.L_15 - .L_14)


	//   ....[0]....
.L_14:
        /*004c*/ 	.word	0x00000150


	//----- nvinfo : EIATTR_CBANK_PARAM_SIZE
	.align		4
.L_15:
        /*0050*/ 	.byte	0x03, 0x19
        /*0052*/ 	.short	0x0018


	//----- nvinfo : EIATTR_PARAM_CBANK
	.align		4
        /*0054*/ 	.byte	0x04, 0x0a
        /*0056*/ 	.short	(.L_17 - .L_16)
	.align		4
.L_16:
        /*0058*/ 	.word	index@(.nv.constant0._Z11definitionsPiPjPy)
        /*005c*/ 	.short	0x0380
        /*005e*/ 	.short	0x0018


	//----- nvinfo : EIATTR_SW_WAR
	.align		4
.L_17:
        /*0060*/ 	.byte	0x04, 0x36
        /*0062*/ 	.short	(.L_19 - .L_18)
.L_18:
        /*0064*/ 	.word	0x00000008
.L_19:


//--------------------- .nv.callgraph             --------------------------
	.section	.nv.callgraph,"",@"SHT_CUDA_CALLGRAPH"
	.align	4
	.sectionentsize	8
	.align		4
        /*0000*/ 	.word	0x00000000
	.align		4
        /*0004*/ 	.word	0xffffffff
	.align		4
        /*0008*/ 	.word	0x00000000
	.align		4
        /*000c*/ 	.word	0xfffffffe
	.align		4
        /*0010*/ 	.word	0x00000000
	.align		4
        /*0014*/ 	.word	0xfffffffd
	.align		4
        /*0018*/ 	.word	0x00000000
	.align		4
        /*001c*/ 	.word	0xfffffffc


//--------------------- .text._Z11definitionsPiPjPy --------------------------
	.section	.text._Z11definitionsPiPjPy,"ax",@progbits
	.align	128
        .global         _Z11definitionsPiPjPy
        .type           _Z11definitionsPiPjPy,@function
        .size           _Z11definitionsPiPjPy,(.L_x_1 - _Z11definitionsPiPjPy)
        .other          _Z11definitionsPiPjPy,@"STO_CUDA_ENTRY STV_DEFAULT"
_Z11definitionsPiPjPy:
.text._Z11definitionsPiPjPy:
[----:B------:R-:W-:Y:S01]  /*0000*/  LDC R1, c[0x0][0x37c] ;  /* 0x0000df00ff017b82 */ /* 0x000fe20000000800 */
[----:B------:R-:W0:Y:S01]  /*0010*/  LDCU.64 UR4, c[0x0][0x380] ;  /* 0x00007000ff0477ac */ /* 0x000e220008000a00 */
[----:B------:R-:W-:Y:S02]  /*0020*/  HFMA2 R14, -RZ, RZ, 0, 2.98023223876953125e-07 ;  /* 0x00000005ff0e7431 */ /* 0x000fe400000001ff */
[----:B------:R-:W-:Y:S02]  /*0030*/  IMAD.MOV.U32 R12, RZ, RZ, 0x2 ;  /* 0x00000002ff0c7424 */ /* 0x000fe400078e00ff */
[----:B------:R-:W-:Y:S01]  /*0040*/  HFMA2 R6, -RZ, RZ, 0, 1.78813934326171875e-07 ;  /* 0x00000003ff067431 */ /* 0x000fe200000001ff */
[----:B------:R-:W1:Y:S01]  /*0050*/  LDCU.64 UR6, c[0x0][0x388] ;  /* 0x00007100ff0677ac */ /* 0x000e620008000a00 */
[----:B------:R-:W-:Y:S01]  /*0060*/  IMAD.MOV.U32 R13, RZ, RZ, 0xb ;  /* 0x0000000bff0d7424 */ /* 0x000fe200078e00ff */
[----:B------:R-:W-:Y:S01]  /*0070*/  MOV R4, 0x7 ;  /* 0x0000000700047802 */ /* 0x000fe20000000f00 */
[----:B------:R-:W-:Y:S01]  /*0080*/  IMAD.MOV.U32 R15, RZ, RZ, 0x1 ;  /* 0x00000001ff0f7424 */ /* 0x000fe200078e00ff */
[----:B------:R-:W2:Y:S01]  /*0090*/  LDCU.64 UR8, c[0x0][0x390] ;  /* 0x00007200ff0877ac */ /* 0x000ea20008000a00 */
[----:B------:R-:W-:-:S02]  /*00a0*/  IMAD.MOV.U32 R5, RZ, RZ, 0x0 ;  /* 0x00000000ff057424 */ /* 0x000fc400078e00ff */
[----:B------:R-:W-:Y:S01]  /*00b0*/  IMAD.MOV.U32 R7, RZ, RZ, 0x0 ;  /* 0x00000000ff077424 */ /* 0x000fe200078e00ff */
[----:B0-----:R-:W-:Y:S01]  /*00c0*/  MOV R2, UR4 ;  /* 0x0000000400027c02 */ /* 0x001fe20008000f00 */
[----:B------:R-:W-:Y:S01]  /*00d0*/  IMAD.U32 R3, RZ, RZ, UR5 ;  /* 0x00000005ff037e24 */ /* 0x000fe2000f8e00ff */
[----:B-1----:R-:W-:Y:S01]  /*00e0*/  MOV R8, UR6 ;  /* 0x0000000600087c02 */ /* 0x002fe20008000f00 */
[----:B------:R-:W-:-:S03]  /*00f0*/  IMAD.U32 R9, RZ, RZ, UR7 ;  /* 0x00000007ff097e24 */ /* 0x000fc6000f8e00ff */
[----:B------:R-:W-:Y:S01]  /*0100*/  ATOMG.E.CAS.STRONG.GPU PT, RZ, [R2], R12, R13 ;  /* 0x0000000c02ff73a9 */ /* 0x000fe200001ee10d */
[----:B--2---:R-:W-:Y:S02]  /*0110*/  MOV R10, UR8 ;  /* 0x00000008000a7c02 */ /* 0x004fe40008000f00 */
[----:B------:R-:W-:Y:S01]  /*0120*/  MOV R11, UR9 ;  /* 0x00000009000b7c02 */ /* 0x000fe20008000f00 */
[----:B------:R-:W-:Y:S04]  /*0130*/  ATOMG.E.CAS.STRONG.GPU PT, RZ, [R8], R14, R15 ;  /* 0x0000000e08ff73a9 */ /* 0x000fe800001ee10f */
[----:B------:R-:W-:Y:S01]  /*0140*/  ATOMG.E.CAS.64.STRONG.GPU PT, RZ, [R10], R4, R6 ;  /* 0x000000040aff73a9 */ /* 0x000fe200001ee506 */
[----:B------:R-:W-:Y:S05]  /*0150*/  EXIT ;  /* 0x000000000000794d */ /* 0x000fea0003800000 */
.L_x_0:
[----:B------:R-:W-:-:S00]  /*0160*/  BRA `(.L_x_0) ;  /* 0xfffffffc00fc7947 */ /* 0x000fc0000383ffff */
[----:B------:R-:W-:-:S00]  /*0170*/  NOP ;  /* 0x0000000000007918 */ /* 0x000fc00000000000 */
        /* <DEDUP_REMOVED lines=8> */
.L_x_1:


//--------------------- .nv.shared.reserved.0     --------------------------
	.section	.nv.shared.reserved.0,"aw",@nobits
	.weak		__nv_reservedSMEM_offset_0_alias
	.size		__nv_reservedSMEM_offset_0_alias, 0, 64
	.other		__nv_reservedSMEM_offset_0_alias,@"STO_CUDA_RESERVED_SHARED STV_DEFAULT"
__nv_reservedSMEM_offset_0_alias:
	.zero		0
	.zero		64


//--------------------- .nv.constant0._Z11definitionsPiPjPy --------------------------
	.section	.nv.constant0._Z11definitionsPiPjPy,"a",@progbits
	.sectionflags	@""
	.align	4
.nv.constant0._Z11definitionsPiPjPy:
	.zero		920


//--------------------- SYMBOLS --------------------------

	.type		.nv.reservedSmem.offset0,@object
	.size		.nv.reservedSmem.offset0,0x4
